//
// Generated by NVIDIA NVVM Compiler
//
// Compiler Build ID: CL-36424714
// Cuda compilation tools, release 13.0, V13.0.88
// Based on NVVM 20.0.0
//

.version 9.0
.target sm_100
.address_size 64

	// .globl	_Z35multiplySquareSerializedMatOnDevicePfS_S_i

.visible .entry _Z35multiplySquareSerializedMatOnDevicePfS_S_i(
	.param .u64 .ptr .align 1 _Z35multiplySquareSerializedMatOnDevicePfS_S_i_param_0,
	.param .u64 .ptr .align 1 _Z35multiplySquareSerializedMatOnDevicePfS_S_i_param_1,
	.param .u64 .ptr .align 1 _Z35multiplySquareSerializedMatOnDevicePfS_S_i_param_2,
	.param .u32 _Z35multiplySquareSerializedMatOnDevicePfS_S_i_param_3
)
{
	.reg .pred 	%p<10>;
	.reg .b32 	%r<81>;
	.reg .b32 	%f<67>;
	.reg .b64 	%rd<48>;

	ld.param.u64 	%rd4, [_Z35multiplySquareSerializedMatOnDevicePfS_S_i_param_0];
	ld.param.u64 	%rd5, [_Z35multiplySquareSerializedMatOnDevicePfS_S_i_param_1];
	ld.param.u64 	%rd6, [_Z35multiplySquareSerializedMatOnDevicePfS_S_i_param_2];
	ld.param.u32 	%r44, [_Z35multiplySquareSerializedMatOnDevicePfS_S_i_param_3];
	cvta.to.global.u64 	%rd1, %rd6;
	cvta.to.global.u64 	%rd2, %rd5;
	mov.u32 	%r45, %ctaid.x;
	mov.u32 	%r46, %ntid.x;
	mov.u32 	%r47, %tid.x;
	mad.lo.s32 	%r1, %r45, %r46, %r47;
	mov.u32 	%r48, %ctaid.y;
	mov.u32 	%r49, %ntid.y;
	mul.lo.s32 	%r2, %r48, %r49;
	mov.u32 	%r3, %tid.y;
	add.s32 	%r50, %r2, %r3;
	max.s32 	%r51, %r1, %r50;
	setp.ge.s32 	%p1, %r51, %r44;
	@%p1 bra 	$L__BB0_13;
	mul.lo.s32 	%r5, %r44, %r1;
	and.b32  	%r6, %r44, 7;
	setp.lt.u32 	%p2, %r44, 8;
	mov.b32 	%r79, 0;
	mov.f32 	%f66, 0f00000000;
	@%p2 bra 	$L__BB0_4;
	and.b32  	%r79, %r44, 2147483640;
	neg.s32 	%r77, %r79;
	add.s32 	%r53, %r3, %r44;
	add.s32 	%r76, %r53, %r2;
	shl.b32 	%r10, %r44, 3;
	shl.b32 	%r54, %r44, 1;
	add.s32 	%r75, %r50, %r54;
	mad.lo.s32 	%r74, %r44, 3, %r50;
	shl.b32 	%r55, %r44, 2;
	add.s32 	%r73, %r50, %r55;
	mad.lo.s32 	%r72, %r44, 5, %r50;
	mad.lo.s32 	%r71, %r44, 6, %r50;
	mad.lo.s32 	%r70, %r44, 7, %r50;
	add.s64 	%rd3, %rd2, 16;
	mov.f32 	%f66, 0f00000000;
	mov.u32 	%r68, %r5;
	mov.u32 	%r69, %r50;
$L__BB0_3:
	.pragma "nounroll";
	mul.wide.s32 	%rd7, %r68, 4;
	add.s64 	%rd8, %rd3, %rd7;
	ld.global.f32 	%f16, [%rd8+-16];
	mul.wide.u32 	%rd9, %r69, 4;
	add.s64 	%rd10, %rd1, %rd9;
	ld.global.f32 	%f17, [%rd10];
	fma.rn.f32 	%f18, %f16, %f17, %f66;
	ld.global.f32 	%f19, [%rd8+-12];
	mul.wide.u32 	%rd11, %r76, 4;
	add.s64 	%rd12, %rd1, %rd11;
	ld.global.f32 	%f20, [%rd12];
	fma.rn.f32 	%f21, %f19, %f20, %f18;
	ld.global.f32 	%f22, [%rd8+-8];
	mul.wide.u32 	%rd13, %r75, 4;
	add.s64 	%rd14, %rd1, %rd13;
	ld.global.f32 	%f23, [%rd14];
	fma.rn.f32 	%f24, %f22, %f23, %f21;
	ld.global.f32 	%f25, [%rd8+-4];
	mul.wide.u32 	%rd15, %r74, 4;
	add.s64 	%rd16, %rd1, %rd15;
	ld.global.f32 	%f26, [%rd16];
	fma.rn.f32 	%f27, %f25, %f26, %f24;
	ld.global.f32 	%f28, [%rd8];
	mul.wide.u32 	%rd17, %r73, 4;
	add.s64 	%rd18, %rd1, %rd17;
	ld.global.f32 	%f29, [%rd18];
	fma.rn.f32 	%f30, %f28, %f29, %f27;
	ld.global.f32 	%f31, [%rd8+4];
	mul.wide.u32 	%rd19, %r72, 4;
	add.s64 	%rd20, %rd1, %rd19;
	ld.global.f32 	%f32, [%rd20];
	fma.rn.f32 	%f33, %f31, %f32, %f30;
	ld.global.f32 	%f34, [%rd8+8];
	mul.wide.u32 	%rd21, %r71, 4;
	add.s64 	%rd22, %rd1, %rd21;
	ld.global.f32 	%f35, [%rd22];
	fma.rn.f32 	%f36, %f34, %f35, %f33;
	ld.global.f32 	%f37, [%rd8+12];
	mul.wide.u32 	%rd23, %r70, 4;
	add.s64 	%rd24, %rd1, %rd23;
	ld.global.f32 	%f38, [%rd24];
	fma.rn.f32 	%f66, %f37, %f38, %f36;
	add.s32 	%r77, %r77, 8;
	add.s32 	%r76, %r76, %r10;
	add.s32 	%r75, %r75, %r10;
	add.s32 	%r74, %r74, %r10;
	add.s32 	%r73, %r73, %r10;
	add.s32 	%r72, %r72, %r10;
	add.s32 	%r71, %r71, %r10;
	add.s32 	%r70, %r70, %r10;
	add.s32 	%r69, %r69, %r10;
	add.s32 	%r68, %r68, 8;
	setp.ne.s32 	%p3, %r77, 0;
	@%p3 bra 	$L__BB0_3;
$L__BB0_4:
	setp.eq.s32 	%p4, %r6, 0;
	@%p4 bra 	$L__BB0_12;
	and.b32  	%r38, %r44, 3;
	setp.lt.u32 	%p5, %r6, 4;
	@%p5 bra 	$L__BB0_7;
	add.s32 	%r56, %r79, %r5;
	mul.wide.s32 	%rd25, %r56, 4;
	add.s64 	%rd26, %rd2, %rd25;
	ld.global.f32 	%f40, [%rd26];
	mad.lo.s32 	%r57, %r79, %r44, %r50;
	mul.wide.u32 	%rd27, %r57, 4;
	add.s64 	%rd28, %rd1, %rd27;
	ld.global.f32 	%f41, [%rd28];
	fma.rn.f32 	%f42, %f40, %f41, %f66;
	ld.global.f32 	%f43, [%rd26+4];
	add.s32 	%r58, %r57, %r44;
	mul.wide.u32 	%rd29, %r58, 4;
	add.s64 	%rd30, %rd1, %rd29;
	ld.global.f32 	%f44, [%rd30];
	fma.rn.f32 	%f45, %f43, %f44, %f42;
	ld.global.f32 	%f46, [%rd26+8];
	add.s32 	%r59, %r58, %r44;
	mul.wide.u32 	%rd31, %r59, 4;
	add.s64 	%rd32, %rd1, %rd31;
	ld.global.f32 	%f47, [%rd32];
	fma.rn.f32 	%f48, %f46, %f47, %f45;
	ld.global.f32 	%f49, [%rd26+12];
	add.s32 	%r60, %r59, %r44;
	mul.wide.u32 	%rd33, %r60, 4;
	add.s64 	%rd34, %rd1, %rd33;
	ld.global.f32 	%f50, [%rd34];
	fma.rn.f32 	%f66, %f49, %f50, %f48;
	add.s32 	%r79, %r79, 4;
$L__BB0_7:
	setp.eq.s32 	%p6, %r38, 0;
	@%p6 bra 	$L__BB0_12;
	setp.eq.s32 	%p7, %r38, 1;
	@%p7 bra 	$L__BB0_10;
	add.s32 	%r61, %r79, %r5;
	mul.wide.s32 	%rd35, %r61, 4;
	add.s64 	%rd36, %rd2, %rd35;
	ld.global.f32 	%f52, [%rd36];
	mad.lo.s32 	%r62, %r79, %r44, %r50;
	mul.wide.u32 	%rd37, %r62, 4;
	add.s64 	%rd38, %rd1, %rd37;
	ld.global.f32 	%f53, [%rd38];
	fma.rn.f32 	%f54, %f52, %f53, %f66;
	ld.global.f32 	%f55, [%rd36+4];
	add.s32 	%r63, %r62, %r44;
	mul.wide.u32 	%rd39, %r63, 4;
	add.s64 	%rd40, %rd1, %rd39;
	ld.global.f32 	%f56, [%rd40];
	fma.rn.f32 	%f66, %f55, %f56, %f54;
	add.s32 	%r79, %r79, 2;
$L__BB0_10:
	and.b32  	%r64, %r44, 1;
	setp.eq.b32 	%p8, %r64, 1;
	not.pred 	%p9, %p8;
	@%p9 bra 	$L__BB0_12;
	add.s32 	%r65, %r79, %r5;
	mul.wide.s32 	%rd41, %r65, 4;
	add.s64 	%rd42, %rd2, %rd41;
	ld.global.f32 	%f57, [%rd42];
	mad.lo.s32 	%r66, %r79, %r44, %r50;
	mul.wide.u32 	%rd43, %r66, 4;
	add.s64 	%rd44, %rd1, %rd43;
	ld.global.f32 	%f58, [%rd44];
	fma.rn.f32 	%f66, %f57, %f58, %f66;
$L__BB0_12:
	add.s32 	%r67, %r5, %r50;
	cvta.to.global.u64 	%rd45, %rd4;
	mul.wide.s32 	%rd46, %r67, 4;
	add.s64 	%rd47, %rd45, %rd46;
	st.global.f32 	[%rd47], %f66;
$L__BB0_13:
	ret;

}


// ===== COMPILED SASS (sm_100) =====

	.target	sm_100

	.elftype	@"ET_EXEC"


//--------------------- .note.nv.tkinfo           --------------------------
	.section	.note.nv.tkinfo,"",@"SHT_NOTE"
	.sectionflags	@"SHF_NOTE_NV_TKINFO"
	.tkinfo
        /*0018*/ 	.word	0x00000002
        /*0030*/ 	.string	""
        /*0030*/ 	.string	"ptxas"
        /*0030*/ 	.string	"Cuda compilation tools, release 13.0, V13.0.88"
        /*0030*/ 	.string	"Build cuda_13.0.r13.0/compiler.36424714_0"
        /*0030*/ 	.string	"-arch sm_100 -m 64 "



//--------------------- .note.nv.cuinfo           --------------------------
	.section	.note.nv.cuinfo,"",@"SHT_NOTE"
	.sectionflags	@"SHF_NOTE_NV_CUINFO"
        /*0018*/ 	.short	0x0002
        /*001a*/ 	.short	0x0064
        /*001c*/ 	.short	0x0082
	.zero		2


//--------------------- .nv.info                  --------------------------
	.section	.nv.info,"",@"SHT_CUDA_INFO"
	.align	4


	//----- nvinfo : EIATTR_REGCOUNT
	.align		4
        /*0000*/ 	.byte	0x04, 0x2f
        /*0002*/ 	.short	(.L_1 - .L_0)
	.align		4
.L_0:
        /*0004*/ 	.word	index@(_Z35multiplySquareSerializedMatOnDevicePfS_S_i)
        /*0008*/ 	.word	0x00000020


	//----- nvinfo : EIATTR_FRAME_SIZE
	.align		4
.L_1:
        /*000c*/ 	.byte	0x04, 0x11
        /*000e*/ 	.short	(.L_3 - .L_2)
	.align		4
.L_2:
        /*0010*/ 	.word	index@(_Z35multiplySquareSerializedMatOnDevicePfS_S_i)
        /*0014*/ 	.word	0x00000000


	//----- nvinfo : EIATTR_MIN_STACK_SIZE
	.align		4
.L_3:
        /*0018*/ 	.byte	0x04, 0x12
        /*001a*/ 	.short	(.L_5 - .L_4)
	.align		4
.L_4:
        /*001c*/ 	.word	index@(_Z35multiplySquareSerializedMatOnDevicePfS_S_i)
        /*0020*/ 	.word	0x00000000
.L_5:


//--------------------- .nv.compat                --------------------------
	.section	.nv.compat,"",@"SHT_CUDA_COMPAT_INFO"
	.align	4
        /*0000*/ 	.byte	0x02, 0x09, 0x00, 0x00, 0x02, 0x02, 0x01, 0x00, 0x02, 0x05, 0x05, 0x00, 0x03, 0x07, 0x01, 0x01
        /*0010*/ 	.byte	0x02, 0x03, 0x00, 0x00, 0x02, 0x06, 0x01, 0x00, 0x04, 0x0b, 0x08, 0x00, 0x09, 0x00, 0x00, 0x00
        /*0020*/ 	.byte	0x00, 0x00, 0x00, 0x00


//--------------------- .nv.info._Z35multiplySquareSerializedMatOnDevicePfS_S_i --------------------------
	.section	.nv.info._Z35multiplySquareSerializedMatOnDevicePfS_S_i,"",@"SHT_CUDA_INFO"
	.sectionflags	@""
	.align	4


	//----- nvinfo : EIATTR_CUDA_API_VERSION
	.align		4
        /*0000*/ 	.byte	0x04, 0x37
        /*0002*/ 	.short	(.L_7 - .L_6)
.L_6:
        /*0004*/ 	.word	0x00000082


	//----- nvinfo : EIATTR_KPARAM_INFO
	.align		4
.L_7:
        /*0008*/ 	.byte	0x04, 0x17
        /*000a*/ 	.short	(.L_9 - .L_8)
.L_8:
        /*000c*/ 	.word	0x00000000
        /*0010*/ 	.short	0x0003
        /*0012*/ 	.short	0x0018
        /*0014*/ 	.byte	0x00, 0xf0, 0x11, 0x00


	//----- nvinfo : EIATTR_KPARAM_INFO
	.align		4
.L_9:
        /*0018*/ 	.byte	0x04, 0x17
        /*001a*/ 	.short	(.L_11 - .L_10)
.L_10:
        /*001c*/ 	.word	0x00000000
        /*0020*/ 	.short	0x0002
        /*0022*/ 	.short	0x0010
        /*0024*/ 	.byte	0x00, 0xf5, 0x21, 0x00


	//----- nvinfo : EIATTR_KPARAM_INFO
	.align		4
.L_11:
        /*0028*/ 	.byte	0x04, 0x17
        /*002a*/ 	.short	(.L_13 - .L_12)
.L_12:
        /*002c*/ 	.word	0x00000000
        /*0030*/ 	.short	0x0001
        /*0032*/ 	.short	0x0008
        /*0034*/ 	.byte	0x00, 0xf5, 0x21, 0x00


	//----- nvinfo : EIATTR_KPARAM_INFO
	.align		4
.L_13:
        /*0038*/ 	.byte	0x04, 0x17
        /*003a*/ 	.short	(.L_15 - .L_14)
.L_14:
        /*003c*/ 	.word	0x00000000
        /*0040*/ 	.short	0x0000
        /*0042*/ 	.short	0x0000
        /*0044*/ 	.byte	0x00, 0xf5, 0x21, 0x00


	//----- nvinfo : EIATTR_SPARSE_MMA_MASK
	.align		4
.L_15:
        /*0048*/ 	.byte	0x03, 0x50
        /*004a*/ 	.short	0x0000


	//----- nvinfo : EIATTR_MAXREG_COUNT
	.align		4
        /*004c*/ 	.byte	0x03, 0x1b
        /*004e*/ 	.short	0x00ff


	//----- nvinfo : EIATTR_MERCURY_ISA_VERSION
	.align		4
        /*0050*/ 	.byte	0x03, 0x5f
        /*0052*/ 	.short	0x0101


	//----- nvinfo : EIATTR_VRC_CTA_INIT_COUNT
	.align		4
        /*0054*/ 	.byte	0x02, 0x4a
	.zero		1
	.zero		1


	//----- nvinfo : EIATTR_EXIT_INSTR_OFFSETS
	.align		4
        /*0058*/ 	.byte	0x04, 0x1c
        /*005a*/ 	.short	(.L_17 - .L_16)


	//   ....[0]....
.L_16:
        /*005c*/ 	.word	0x000000d0


	//   ....[1]....
        /*0060*/ 	.word	0x00000930


	//----- nvinfo : EIATTR_CBANK_PARAM_SIZE
	.align		4
.L_17:
        /*0064*/ 	.byte	0x03, 0x19
        /*0066*/ 	.short	0x001c


	//----- nvinfo : EIATTR_PARAM_CBANK
	.align		4
        /*0068*/ 	.byte	0x04, 0x0a
        /*006a*/ 	.short	(.L_19 - .L_18)
	.align		4
.L_18:
        /*006c*/ 	.word	index@(.nv.constant0._Z35multiplySquareSerializedMatOnDevicePfS_S_i)
        /*0070*/ 	.short	0x0380
        /*0072*/ 	.short	0x001c


	//----- nvinfo : EIATTR_SW_WAR
	.align		4
.L_19:
        /*0074*/ 	.byte	0x04, 0x36
        /*0076*/ 	.short	(.L_21 - .L_20)
.L_20:
        /*0078*/ 	.word	0x00000008
.L_21:


//--------------------- .nv.callgraph             --------------------------
	.section	.nv.callgraph,"",@"SHT_CUDA_CALLGRAPH"
	.align	4
	.sectionentsize	8
	.align		4
        /*0000*/ 	.word	0x00000000
	.align		4
        /*0004*/ 	.word	0xffffffff
	.align		4
        /*0008*/ 	.word	0x00000000
	.align		4
        /*000c*/ 	.word	0xfffffffe
	.align		4
        /*0010*/ 	.word	0x00000000
	.align		4
        /*0014*/ 	.word	0xfffffffd
	.align		4
        /*0018*/ 	.word	0x00000000
	.align		4
        /*001c*/ 	.word	0xfffffffc


//--------------------- .text._Z35multiplySquareSerializedMatOnDevicePfS_S_i --------------------------
	.section	.text._Z35multiplySquareSerializedMatOnDevicePfS_S_i,"ax",@progbits
	.align	128
        .global         _Z35multiplySquareSerializedMatOnDevicePfS_S_i
        .type           _Z35multiplySquareSerializedMatOnDevicePfS_S_i,@function
        .size           _Z35multiplySquareSerializedMatOnDevicePfS_S_i,(.L_x_5 - _Z35multiplySquareSerializedMatOnDevicePfS_S_i)
        .other          _Z35multiplySquareSerializedMatOnDevicePfS_S_i,@"STO_CUDA_ENTRY STV_DEFAULT"
_Z35multiplySquareSerializedMatOnDevicePfS_S_i:
.text._Z35multiplySquareSerializedMatOnDevicePfS_S_i:
[----:B------:R-:W-:Y:S01]  /*0000*/  LDC R1, c[0x0][0x37c] ;  /* 0x0000df00ff017b82 */ /* 0x000fe20000000800 */
[----:B------:R-:W0:Y:S07]  /*0010*/  S2R R3, SR_TID.X ;  /* 0x0000000000037919 */ /* 0x000e2e0000002100 */
[----:B------:R-:W1:Y:S01]  /*0020*/  S2UR UR4, SR_CTAID.Y ;  /* 0x00000000000479c3 */ /* 0x000e620000002600 */
[----:B------:R-:W2:Y:S07]  /*0030*/  S2R R9, SR_TID.Y ;  /* 0x0000000000097919 */ /* 0x000eae0000002200 */
[----:B------:R-:W0:Y:S08]  /*0040*/  S2UR UR6, SR_CTAID.X ;  /* 0x00000000000679c3 */ /* 0x000e300000002500 */
[----:B------:R-:W0:Y:S01]  /*0050*/  LDC R4, c[0x0][0x360] ;  /* 0x0000d800ff047b82 */ /* 0x000e220000000800 */
[----:B------:R-:W1:Y:S07]  /*0060*/  LDCU UR5, c[0x0][0x364] ;  /* 0x00006c80ff0577ac */ /* 0x000e6e0008000800 */
[----:B------:R-:W3:Y:S01]  /*0070*/  LDC R0, c[0x0][0x398] ;  /* 0x0000e600ff007b82 */ /* 0x000ee20000000800 */
[----:B-1----:R-:W-:Y:S01]  /*0080*/  UIMAD UR4, UR4, UR5, URZ ;  /* 0x00000005040472a4 */ /* 0x002fe2000f8e02ff */
[----:B0-----:R-:W-:-:S05]  /*0090*/  IMAD R4, R4, UR6, R3 ;  /* 0x0000000604047c24 */ /* 0x001fca000f8e0203 */
[----:B--2---:R-:W-:-:S04]  /*00a0*/  IADD3 R3, PT, PT, R9, UR4, RZ ;  /* 0x0000000409037c10 */ /* 0x004fc8000fffe0ff */
[----:B------:R-:W-:-:S04]  /*00b0*/  VIMNMX R5, PT, PT, R4, R3, !PT ;  /* 0x0000000304057248 */ /* 0x000fc80007fe0100 */
[----:B---3--:R-:W-:-:S13]  /*00c0*/  ISETP.GE.AND P0, PT, R5, R0, PT ;  /* 0x000000000500720c */ /* 0x008fda0003f06270 */
[----:B------:R-:W-:Y:S05]  /*00d0*/  @P0 EXIT ;  /* 0x000000000000094d */ /* 0x000fea0003800000 */
[C---:B------:R-:W-:Y:S01]  /*00e0*/  ISETP.GE.U32.AND P1, PT, R0.reuse, 0x8, PT ;  /* 0x000000080000780c */ /* 0x040fe20003f26070 */
[----:B------:R-:W0:Y:S01]  /*00f0*/  LDCU.64 UR8, c[0x0][0x358] ;  /* 0x00006b00ff0877ac */ /* 0x000e220008000a00 */
[----:B------:R-:W-:Y:S01]  /*0100*/  LOP3.LUT R2, R0, 0x7, RZ, 0xc0, !PT ;  /* 0x0000000700027812 */ /* 0x000fe200078ec0ff */
[----:B------:R-:W-:Y:S02]  /*0110*/  HFMA2 R5, -RZ, RZ, 0, 0 ;  /* 0x00000000ff057431 */ /* 0x000fe400000001ff */
[----:B------:R-:W-:Y:S01]  /*0120*/  IMAD R4, R4, R0, RZ ;  /* 0x0000000004047224 */ /* 0x000fe200078e02ff */
[----:B------:R-:W-:Y:S02]  /*0130*/  MOV R10, RZ ;  /* 0x000000ff000a7202 */ /* 0x000fe40000000f00 */
[----:B------:R-:W-:-:S05]  /*0140*/  ISETP.NE.AND P0, PT, R2, RZ, PT ;  /* 0x000000ff0200720c */ /* 0x000fca0003f05270 */
[----:B------:R-:W-:Y:S08]  /*0150*/  @!P1 BRA `(.L_x_0) ;  /* 0x0000000000fc9947 */ /* 0x000ff00003800000 */
[----:B------:R-:W1:Y:S01]  /*0160*/  LDCU.64 UR6, c[0x0][0x388] ;  /* 0x00007100ff0677ac */ /* 0x000e620008000a00 */
[C---:B------:R-:W-:Y:S01]  /*0170*/  LOP3.LUT R5, R0.reuse, 0x7ffffff8, RZ, 0xc0, !PT ;  /* 0x7ffffff800057812 */ /* 0x040fe200078ec0ff */
[C-C-:B------:R-:W-:Y:S01]  /*0180*/  IMAD R11, R0.reuse, 0x3, R3.reuse ;  /* 0x00000003000b7824 */ /* 0x140fe200078e0203 */
[CC--:B------:R-:W-:Y:S01]  /*0190*/  LEA R7, R0.reuse, R3.reuse, 0x1 ;  /* 0x0000000300077211 */ /* 0x0c0fe200078e08ff */
[C-C-:B------:R-:W-:Y:S01]  /*01a0*/  IMAD R15, R0.reuse, 0x5, R3.reuse ;  /* 0x00000005000f7824 */ /* 0x140fe200078e0203 */
[CC--:B------:R-:W-:Y:S01]  /*01b0*/  LEA R13, R0.reuse, R3.reuse, 0x2 ;  /* 0x00000003000d7211 */ /* 0x0c0fe200078e10ff */
[C-C-:B------:R-:W-:Y:S01]  /*01c0*/  IMAD R17, R0.reuse, 0x6, R3.reuse ;  /* 0x0000000600117824 */ /* 0x140fe200078e0203 */
[----:B------:R-:W-:Y:S01]  /*01d0*/  MOV R10, RZ ;  /* 0x000000ff000a7202 */ /* 0x000fe20000000f00 */
[----:B------:R-:W-:Y:S01]  /*01e0*/  IMAD R25, R0, 0x7, R3 ;  /* 0x0000000700197824 */ /* 0x000fe200078e0203 */
[----:B------:R-:W-:Y:S02]  /*01f0*/  MOV R8, R4 ;  /* 0x0000000400087202 */ /* 0x000fe40000000f00 */
[----:B------:R-:W-:-:S02]  /*0200*/  MOV R29, R3 ;  /* 0x00000003001d7202 */ /* 0x000fc40000000f00 */
[----:B------:R-:W-:Y:S02]  /*0210*/  IADD3 R6, PT, PT, -R5, RZ, RZ ;  /* 0x000000ff05067210 */ /* 0x000fe40007ffe1ff */
[----:B------:R-:W-:Y:S01]  /*0220*/  IADD3 R9, PT, PT, R0, UR4, R9 ;  /* 0x0000000400097c10 */ /* 0x000fe2000fffe009 */
[----:B-1----:R-:W-:-:S04]  /*0230*/  UIADD3 UR5, UP0, UPT, UR6, 0x10, URZ ;  /* 0x0000001006057890 */ /* 0x002fc8000ff1e0ff */
[----:B------:R-:W-:-:S12]  /*0240*/  UIADD3.X UR4, UPT, UPT, URZ, UR7, URZ, UP0, !UPT ;  /* 0x00000007ff047290 */ /* 0x000fd800087fe4ff */
.L_x_1:
[----:B------:R-:W1:Y:S01]  /*0250*/  LDC.64 R18, c[0x0][0x390] ;  /* 0x0000e400ff127b82 */ /* 0x000e620000000a00 */
[----:B------:R-:W-:Y:S02]  /*0260*/  MOV R20, UR5 ;  /* 0x0000000500147c02 */ /* 0x000fe40008000f00 */
[----:B------:R-:W-:-:S03]  /*0270*/  MOV R21, UR4 ;  /* 0x0000000400157c02 */ /* 0x000fc60008000f00 */
[----:B------:R-:W-:-:S05]  /*0280*/  IMAD.WIDE R20, R8, 0x4, R20 ;  /* 0x0000000408147825 */ /* 0x000fca00078e0214 */
[----:B0-----:R-:W2:Y:S04]  /*0290*/  LDG.E R12, desc[UR8][R20.64+-0x10] ;  /* 0xfffff008140c7981 */ /* 0x001ea8000c1e1900 */
[----:B------:R-:W3:Y:S04]  /*02a0*/  LDG.E R14, desc[UR8][R20.64+-0xc] ;  /* 0xfffff408140e7981 */ /* 0x000ee8000c1e1900 */
[----:B------:R-:W4:Y:S01]  /*02b0*/  LDG.E R28, desc[UR8][R20.64+-0x8] ;  /* 0xfffff808141c7981 */ /* 0x000f22000c1e1900 */
[----:B-1----:R-:W-:-:S03]  /*02c0*/  IMAD.WIDE.U32 R22, R29, 0x4, R18 ;  /* 0x000000041d167825 */ /* 0x002fc600078e0012 */
[----:B------:R-:W5:Y:S04]  /*02d0*/  LDG.E R16, desc[UR8][R20.64+-0x4] ;  /* 0xfffffc0814107981 */ /* 0x000f68000c1e1900 */
[----:B------:R-:W2:Y:S01]  /*02e0*/  LDG.E R23, desc[UR8][R22.64] ;  /* 0x0000000816177981 */ /* 0x000ea2000c1e1900 */
[----:B------:R-:W-:-:S04]  /*02f0*/  IMAD.WIDE.U32 R26, R9, 0x4, R18 ;  /* 0x00000004091a7825 */ /* 0x000fc800078e0012 */
[----:B--2---:R-:W-:Y:S01]  /*0300*/  FFMA R10, R12, R23, R10 ;  /* 0x000000170c0a7223 */ /* 0x004fe2000000000a */
[--C-:B------:R-:W-:Y:S01]  /*0310*/  IMAD.WIDE.U32 R22, R7, 0x4, R18.reuse ;  /* 0x0000000407167825 */ /* 0x100fe200078e0012 */
[----:B------:R0:W3:Y:S05]  /*0320*/  LDG.E R12, desc[UR8][R26.64] ;  /* 0x000000081a0c7981 */ /* 0x0000ea000c1e1900 */
[----:B------:R-:W4:Y:S01]  /*0330*/  LDG.E R23, desc[UR8][R22.64] ;  /* 0x0000000816177981 */ /* 0x000f22000c1e1900 */
[----:B0-----:R-:W-:-:S05]  /*0340*/  IMAD.WIDE.U32 R26, R11, 0x4, R18 ;  /* 0x000000040b1a7825 */ /* 0x001fca00078e0012 */
[----:B------:R0:W5:Y:S02]  /*0350*/  LDG.E R24, desc[UR8][R26.64] ;  /* 0x000000081a187981 */ /* 0x000164000c1e1900 */
[----:B0-----:R-:W-:-:S04]  /*0360*/  IMAD.WIDE.U32 R26, R13, 0x4, R18 ;  /* 0x000000040d1a7825 */ /* 0x001fc800078e0012 */
[----:B---3--:R-:W-:Y:S02]  /*0370*/  FFMA R10, R14, R12, R10 ;  /* 0x0000000c0e0a7223 */ /* 0x008fe4000000000a */
[----:B------:R-:W2:Y:S02]  /*0380*/  LDG.E R14, desc[UR8][R20.64+0x4] ;  /* 0x00000408140e7981 */ /* 0x000ea4000c1e1900 */
[----:B----4-:R-:W-:Y:S01]  /*0390*/  FFMA R10, R28, R23, R10 ;  /* 0x000000171c0a7223 */ /* 0x010fe2000000000a */
[----:B------:R-:W-:Y:S01]  /*03a0*/  IMAD.WIDE.U32 R22, R15, 0x4, R18 ;  /* 0x000000040f167825 */ /* 0x000fe200078e0012 */
[----:B------:R-:W3:Y:S04]  /*03b0*/  LDG.E R12, desc[UR8][R20.64+0x8] ;  /* 0x00000808140c7981 */ /* 0x000ee8000c1e1900 */
[----:B------:R-:W4:Y:S01]  /*03c0*/  LDG.E R28, desc[UR8][R20.64+0xc] ;  /* 0x00000c08141c7981 */ /* 0x000f22000c1e1900 */
[----:B-----5:R-:W-:-:S03]  /*03d0*/  FFMA R10, R16, R24, R10 ;  /* 0x00000018100a7223 */ /* 0x020fc6000000000a */
[----:B------:R-:W2:Y:S04]  /*03e0*/  LDG.E R23, desc[UR8][R22.64] ;  /* 0x0000000816177981 */ /* 0x000ea8000c1e1900 */
[----:B------:R0:W5:Y:S04]  /*03f0*/  LDG.E R24, desc[UR8][R26.64] ;  /* 0x000000081a187981 */ /* 0x000168000c1e1900 */
[----:B------:R-:W5:Y:S01]  /*0400*/  LDG.E R16, desc[UR8][R20.64] ;  /* 0x0000000814107981 */ /* 0x000f62000c1e1900 */
[----:B0-----:R-:W-:-:S04]  /*0410*/  IMAD.WIDE.U32 R26, R17, 0x4, R18 ;  /* 0x00000004111a7825 */ /* 0x001fc800078e0012 */
[----:B------:R-:W-:Y:S02]  /*0420*/  IMAD.WIDE.U32 R18, R25, 0x4, R18 ;  /* 0x0000000419127825 */ /* 0x000fe400078e0012 */
[----:B------:R-:W3:Y:S04]  /*0430*/  LDG.E R27, desc[UR8][R26.64] ;  /* 0x000000081a1b7981 */ /* 0x000ee8000c1e1900 */
[----:B------:R-:W4:Y:S01]  /*0440*/  LDG.E R19, desc[UR8][R18.64] ;  /* 0x0000000812137981 */ /* 0x000f22000c1e1900 */
[----:B------:R-:W-:-:S04]  /*0450*/  IADD3 R6, PT, PT, R6, 0x8, RZ ;  /* 0x0000000806067810 */ /* 0x000fc80007ffe0ff */
[----:B------:R-:W-:Y:S02]  /*0460*/  ISETP.NE.AND P1, PT, R6, RZ, PT ;  /* 0x000000ff0600720c */ /* 0x000fe40003f25270 */
[C---:B------:R-:W-:Y:S02]  /*0470*/  LEA R9, R0.reuse, R9, 0x3 ;  /* 0x0000000900097211 */ /* 0x040fe400078e18ff */
[C---:B------:R-:W-:Y:S02]  /*0480*/  LEA R7, R0.reuse, R7, 0x3 ;  /* 0x0000000700077211 */ /* 0x040fe400078e18ff */
[C---:B------:R-:W-:Y:S02]  /*0490*/  LEA R11, R0.reuse, R11, 0x3 ;  /* 0x0000000b000b7211 */ /* 0x040fe400078e18ff */
[C---:B------:R-:W-:Y:S02]  /*04a0*/  LEA R13, R0.reuse, R13, 0x3 ;  /* 0x0000000d000d7211 */ /* 0x040fe400078e18ff */
[----:B------:R-:W-:-:S02]  /*04b0*/  LEA R15, R0, R15, 0x3 ;  /* 0x0000000f000f7211 */ /* 0x000fc400078e18ff */
[C---:B------:R-:W-:Y:S02]  /*04c0*/  LEA R17, R0.reuse, R17, 0x3 ;  /* 0x0000001100117211 */ /* 0x040fe400078e18ff */
[C---:B------:R-:W-:Y:S02]  /*04d0*/  LEA R25, R0.reuse, R25, 0x3 ;  /* 0x0000001900197211 */ /* 0x040fe400078e18ff */
[----:B------:R-:W-:Y:S02]  /*04e0*/  LEA R29, R0, R29, 0x3 ;  /* 0x0000001d001d7211 */ /* 0x000fe400078e18ff */
[----:B------:R-:W-:Y:S01]  /*04f0*/  IADD3 R8, PT, PT, R8, 0x8, RZ ;  /* 0x0000000808087810 */ /* 0x000fe20007ffe0ff */
[----:B-----5:R-:W-:-:S04]  /*0500*/  FFMA R10, R16, R24, R10 ;  /* 0x00000018100a7223 */ /* 0x020fc8000000000a */
[----:B--2---:R-:W-:-:S04]  /*0510*/  FFMA R10, R14, R23, R10 ;  /* 0x000000170e0a7223 */ /* 0x004fc8000000000a */
[----:B---3--:R-:W-:-:S04]  /*0520*/  FFMA R10, R12, R27, R10 ;  /* 0x0000001b0c0a7223 */ /* 0x008fc8000000000a */
[----:B----4-:R-:W-:Y:S01]  /*0530*/  FFMA R10, R28, R19, R10 ;  /* 0x000000131c0a7223 */ /* 0x010fe2000000000a */
[----:B------:R-:W-:Y:S06]  /*0540*/  @P1 BRA `(.L_x_1) ;  /* 0xfffffffc00401947 */ /* 0x000fec000383ffff */
.L_x_0:
[----:B------:R-:W-:Y:S05]  /*0550*/  @!P0 BRA `(.L_x_2) ;  /* 0x0000000000e48947 */ /* 0x000fea0003800000 */
[----:B------:R-:W-:Y:S02]  /*0560*/  ISETP.GE.U32.AND P0, PT, R2, 0x4, PT ;  /* 0x000000040200780c */ /* 0x000fe40003f06070 */
[----:B------:R-:W-:-:S04]  /*0570*/  LOP3.LUT R18, R0, 0x3, RZ, 0xc0, !PT ;  /* 0x0000000300127812 */ /* 0x000fc800078ec0ff */
[----:B------:R-:W-:-:S07]  /*0580*/  ISETP.NE.AND P1, PT, R18, RZ, PT ;  /* 0x000000ff1200720c */ /* 0x000fce0003f25270 */
[----:B------:R-:W-:Y:S06]  /*0590*/  @!P0 BRA `(.L_x_3) ;  /* 0x0000000000648947 */ /* 0x000fec0003800000 */
[----:B------:R-:W1:Y:S01]  /*05a0*/  LDC.64 R6, c[0x0][0x390] ;  /* 0x0000e400ff067b82 */ /* 0x000e620000000a00 */
[----:B------:R-:W-:Y:S01]  /*05b0*/  IMAD R17, R5, R0, R3 ;  /* 0x0000000005117224 */ /* 0x000fe200078e0203 */
[----:B------:R-:W-:-:S04]  /*05c0*/  IADD3 R11, PT, PT, R4, R5, RZ ;  /* 0x00000005040b7210 */ /* 0x000fc80007ffe0ff */
[-C--:B------:R-:W-:Y:S02]  /*05d0*/  IADD3 R15, PT, PT, R17, R0.reuse, RZ ;  /* 0x00000000110f7210 */ /* 0x080fe40007ffe0ff */
[----:B------:R-:W2:Y:S02]  /*05e0*/  LDC.64 R8, c[0x0][0x388] ;  /* 0x0000e200ff087b82 */ /* 0x000ea40000000a00 */
[----:B------:R-:W-:Y:S01]  /*05f0*/  IADD3 R19, PT, PT, R15, R0, RZ ;  /* 0x000000000f137210 */ /* 0x000fe20007ffe0ff */
[----:B-1----:R-:W-:-:S04]  /*0600*/  IMAD.WIDE.U32 R16, R17, 0x4, R6 ;  /* 0x0000000411107825 */ /* 0x002fc800078e0006 */
[----:B------:R-:W-:Y:S02]  /*0610*/  IMAD.WIDE.U32 R14, R15, 0x4, R6 ;  /* 0x000000040f0e7825 */ /* 0x000fe400078e0006 */
[----:B0-----:R-:W3:Y:S02]  /*0620*/  LDG.E R16, desc[UR8][R16.64] ;  /* 0x0000000810107981 */ /* 0x001ee4000c1e1900 */
[----:B--2---:R-:W-:Y:S02]  /*0630*/  IMAD.WIDE R8, R11, 0x4, R8 ;  /* 0x000000040b087825 */ /* 0x004fe400078e0208 */
[----:B------:R-:W2:Y:S02]  /*0640*/  LDG.E R14, desc[UR8][R14.64] ;  /* 0x000000080e0e7981 */ /* 0x000ea4000c1e1900 */
[C-C-:B------:R-:W-:Y:S01]  /*0650*/  IMAD.WIDE.U32 R12, R19.reuse, 0x4, R6.reuse ;  /* 0x00000004130c7825 */ /* 0x140fe200078e0006 */
[----:B------:R-:W-:Y:S01]  /*0660*/  IADD3 R19, PT, PT, R19, R0, RZ ;  /* 0x0000000013137210 */ /* 0x000fe20007ffe0ff */
[----:B------:R-:W3:Y:S04]  /*0670*/  LDG.E R11, desc[UR8][R8.64] ;  /* 0x00000008080b7981 */ /* 0x000ee8000c1e1900 */
[----:B------:R-:W2:Y:S01]  /*0680*/  LDG.E R2, desc[UR8][R8.64+0x4] ;  /* 0x0000040808027981 */ /* 0x000ea2000c1e1900 */
[----:B------:R-:W-:-:S03]  /*0690*/  IMAD.WIDE.U32 R6, R19, 0x4, R6 ;  /* 0x0000000413067825 */ /* 0x000fc600078e0006 */
[----:B------:R-:W4:Y:S04]  /*06a0*/  LDG.E R12, desc[UR8][R12.64] ;  /* 0x000000080c0c7981 */ /* 0x000f28000c1e1900 */
[----:B------:R-:W4:Y:S04]  /*06b0*/  LDG.E R19, desc[UR8][R8.64+0x8] ;  /* 0x0000080808137981 */ /* 0x000f28000c1e1900 */
[----:B------:R-:W5:Y:S04]  /*06c0*/  LDG.E R21, desc[UR8][R8.64+0xc] ;  /* 0x00000c0808157981 */ /* 0x000f68000c1e1900 */
[----:B------:R-:W5:Y:S01]  /*06d0*/  LDG.E R6, desc[UR8][R6.64] ;  /* 0x0000000806067981 */ /* 0x000f62000c1e1900 */
[----:B------:R-:W-:Y:S01]  /*06e0*/  IADD3 R5, PT, PT, R5, 0x4, RZ ;  /* 0x0000000405057810 */ /* 0x000fe20007ffe0ff */
[----:B---3--:R-:W-:-:S04]  /*06f0*/  FFMA R11, R11, R16, R10 ;  /* 0x000000100b0b7223 */ /* 0x008fc8000000000a */
[----:B--2---:R-:W-:-:S04]  /*0700*/  FFMA R2, R2, R14, R11 ;  /* 0x0000000e02027223 */ /* 0x004fc8000000000b */
[----:B----4-:R-:W-:-:S04]  /*0710*/  FFMA R2, R19, R12, R2 ;  /* 0x0000000c13027223 */ /* 0x010fc80000000002 */
[----:B-----5:R-:W-:-:S07]  /*0720*/  FFMA R10, R21, R6, R2 ;  /* 0x00000006150a7223 */ /* 0x020fce0000000002 */
.L_x_3:
[----:B------:R-:W-:Y:S05]  /*0730*/  @!P1 BRA `(.L_x_2) ;  /* 0x00000000006c9947 */ /* 0x000fea0003800000 */
[----:B------:R-:W-:Y:S02]  /*0740*/  ISETP.NE.AND P0, PT, R18, 0x1, PT ;  /* 0x000000011200780c */ /* 0x000fe40003f05270 */
[----:B------:R-:W-:-:S04]  /*0750*/  LOP3.LUT R2, R0, 0x1, RZ, 0xc0, !PT ;  /* 0x0000000100027812 */ /* 0x000fc800078ec0ff */
[----:B------:R-:W-:-:S07]  /*0760*/  ISETP.NE.U32.AND P1, PT, R2, 0x1, PT ;  /* 0x000000010200780c */ /* 0x000fce0003f25070 */
[----:B------:R-:W1:Y:S01]  /*0770*/  @P0 LDC.64 R16, c[0x0][0x390] ;  /* 0x0000e400ff100b82 */ /* 0x000e620000000a00 */
[CC--:B------:R-:W-:Y:S01]  /*0780*/  @P0 IMAD R15, R5.reuse, R0.reuse, R3 ;  /* 0x00000000050f0224 */ /* 0x0c0fe200078e0203 */
[----:B------:R-:W-:Y:S02]  /*0790*/  @P0 IADD3 R11, PT, PT, R4, R5, RZ ;  /* 0x00000005040b0210 */ /* 0x000fe40007ffe0ff */
[----:B------:R-:W-:Y:S02]  /*07a0*/  @P0 IADD3 R5, PT, PT, R5, 0x2, RZ ;  /* 0x0000000205050810 */ /* 0x000fe40007ffe0ff */
[C---:B------:R-:W-:Y:S02]  /*07b0*/  @P0 IADD3 R19, PT, PT, R15.reuse, R0, RZ ;  /* 0x000000000f130210 */ /* 0x040fe40007ffe0ff */
[----:B------:R-:W2:Y:S08]  /*07c0*/  @P0 LDC.64 R6, c[0x0][0x388] ;  /* 0x0000e200ff060b82 */ /* 0x000eb00000000a00 */
[----:B------:R-:W3:Y:S08]  /*07d0*/  @!P1 LDC.64 R12, c[0x0][0x388] ;  /* 0x0000e200ff0c9b82 */ /* 0x000ef00000000a00 */
[----:B------:R-:W4:Y:S01]  /*07e0*/  @!P1 LDC.64 R8, c[0x0][0x390] ;  /* 0x0000e400ff089b82 */ /* 0x000f220000000a00 */
[----:B-1----:R-:W-:-:S04]  /*07f0*/  @P0 IMAD.WIDE.U32 R14, R15, 0x4, R16 ;  /* 0x000000040f0e0825 */ /* 0x002fc800078e0010 */
[----:B------:R-:W-:Y:S02]  /*0800*/  @P0 IMAD.WIDE.U32 R16, R19, 0x4, R16 ;  /* 0x0000000413100825 */ /* 0x000fe400078e0010 */
[----:B0-----:R-:W5:Y:S02]  /*0810*/  @P0 LDG.E R14, desc[UR8][R14.64] ;  /* 0x000000080e0e0981 */ /* 0x001f64000c1e1900 */
[----:B--2---:R-:W-:Y:S01]  /*0820*/  @P0 IMAD.WIDE R6, R11, 0x4, R6 ;  /* 0x000000040b060825 */ /* 0x004fe200078e0206 */
[----:B------:R-:W-:Y:S01]  /*0830*/  @!P1 IADD3 R11, PT, PT, R4, R5, RZ ;  /* 0x00000005040b9210 */ /* 0x000fe20007ffe0ff */
[----:B------:R-:W2:Y:S02]  /*0840*/  @P0 LDG.E R16, desc[UR8][R16.64] ;  /* 0x0000000810100981 */ /* 0x000ea4000c1e1900 */
[----:B------:R-:W-:Y:S02]  /*0850*/  @!P1 IMAD R5, R5, R0, R3 ;  /* 0x0000000005059224 */ /* 0x000fe400078e0203 */
[----:B------:R-:W5:Y:S01]  /*0860*/  @P0 LDG.E R19, desc[UR8][R6.64] ;  /* 0x0000000806130981 */ /* 0x000f62000c1e1900 */
[----:B---3--:R-:W-:-:S03]  /*0870*/  @!P1 IMAD.WIDE R12, R11, 0x4, R12 ;  /* 0x000000040b0c9825 */ /* 0x008fc600078e020c */
[----:B------:R-:W2:Y:S04]  /*0880*/  @P0 LDG.E R0, desc[UR8][R6.64+0x4] ;  /* 0x0000040806000981 */ /* 0x000ea8000c1e1900 */
[----:B------:R-:W3:Y:S01]  /*0890*/  @!P1 LDG.E R13, desc[UR8][R12.64] ;  /* 0x000000080c0d9981 */ /* 0x000ee2000c1e1900 */
[----:B----4-:R-:W-:-:S06]  /*08a0*/  @!P1 IMAD.WIDE.U32 R8, R5, 0x4, R8 ;  /* 0x0000000405089825 */ /* 0x010fcc00078e0008 */
[----:B------:R-:W3:Y:S01]  /*08b0*/  @!P1 LDG.E R8, desc[UR8][R8.64] ;  /* 0x0000000808089981 */ /* 0x000ee2000c1e1900 */
[----:B-----5:R-:W-:-:S04]  /*08c0*/  @P0 FFMA R19, R19, R14, R10 ;  /* 0x0000000e13130223 */ /* 0x020fc8000000000a */
[----:B--2---:R-:W-:-:S04]  /*08d0*/  @P0 FFMA R10, R0, R16, R19 ;  /* 0x00000010000a0223 */ /* 0x004fc80000000013 */
[----:B---3--:R-:W-:-:S07]  /*08e0*/  @!P1 FFMA R10, R13, R8, R10 ;  /* 0x000000080d0a9223 */ /* 0x008fce000000000a */
.L_x_2:
[----:B------:R-:W1:Y:S01]  /*08f0*/  LDC.64 R6, c[0x0][0x380] ;  /* 0x0000e000ff067b82 */ /* 0x000e620000000a00 */
[----:B------:R-:W-:-:S05]  /*0900*/  IADD3 R3, PT, PT, R3, R4, RZ ;  /* 0x0000000403037210 */ /* 0x000fca0007ffe0ff */
[----:B-1----:R-:W-:-:S05]  /*0910*/  IMAD.WIDE R2, R3, 0x4, R6 ;  /* 0x0000000403027825 */ /* 0x002fca00078e0206 */
[----:B0-----:R-:W-:Y:S01]  /*0920*/  STG.E desc[UR8][R2.64], R10 ;  /* 0x0000000a02007986 */ /* 0x001fe2000c101908 */
[----:B------:R-:W-:Y:S05]  /*0930*/  EXIT ;  /* 0x000000000000794d */ /* 0x000fea0003800000 */
.L_x_4:
[----:B------:R-:W-:-:S00]  /*0940*/  BRA `(.L_x_4) ;  /* 0xfffffffc00fc7947 */ /* 0x000fc0000383ffff */
[----:B------:R-:W-:-:S00]  /*0950*/  NOP ;  /* 0x0000000000007918 */ /* 0x000fc00000000000 */
        /* <DEDUP_REMOVED lines=10> */
.L_x_5:


//--------------------- .nv.shared.reserved.0     --------------------------
	.section	.nv.shared.reserved.0,"aw",@nobits
	.weak		__nv_reservedSMEM_offset_0_alias
	.size		__nv_reservedSMEM_offset_0_alias, 0, 64
	.other		__nv_reservedSMEM_offset_0_alias,@"STO_CUDA_RESERVED_SHARED STV_DEFAULT"
__nv_reservedSMEM_offset_0_alias:
	.zero		0
	.zero		64


//--------------------- .nv.constant0._Z35multiplySquareSerializedMatOnDevicePfS_S_i --------------------------
	.section	.nv.constant0._Z35multiplySquareSerializedMatOnDevicePfS_S_i,"a",@progbits
	.sectionflags	@""
	.align	4
.nv.constant0._Z35multiplySquareSerializedMatOnDevicePfS_S_i:
	.zero		924


//--------------------- SYMBOLS --------------------------

	.type		.nv.reservedSmem.offset0,@object
	.size		.nv.reservedSmem.offset0,0x4
